	.headerflags	@"EF_CUDA_TEXMODE_UNIFIED EF_CUDA_64BIT_ADDRESS EF_CUDA_SM86 EF_CUDA_VIRTUAL_SM(EF_CUDA_SM86)"
	.elftype	@"ET_EXEC"


//--------------------- .nv.info                  --------------------------
	.section	.nv.info,"",@"SHT_CUDA_INFO"
	.align	4


	//----- nvinfo : EIATTR_REGCOUNT
	.align		4
        /*0000*/ 	.byte	0x04, 0x2f
        /*0002*/ 	.short	(.L_1 - .L_0)
	.align		4
.L_0:
        /*0004*/ 	.word	index@(triton_poi_fused_add_mul_15)
        /*0008*/ 	.word	0x00000016


	//----- nvinfo : EIATTR_MIN_STACK_SIZE
	.align		4
.L_1:
        /*000c*/ 	.byte	0x04, 0x12
        /*000e*/ 	.short	(.L_3 - .L_2)
	.align		4
.L_2:
        /*0010*/ 	.word	index@(triton_poi_fused_add_mul_15)
        /*0014*/ 	.word	0x00000000


	//----- nvinfo : EIATTR_FRAME_SIZE
	.align		4
.L_3:
        /*0018*/ 	.byte	0x04, 0x11
        /*001a*/ 	.short	(.L_5 - .L_4)
	.align		4
.L_4:
        /*001c*/ 	.word	index@(triton_poi_fused_add_mul_15)
        /*0020*/ 	.word	0x00000000


	//----- nvinfo : EIATTR_MIN_STACK_SIZE
	.align		4
.L_5:
        /*0024*/ 	.byte	0x04, 0x12
        /*0026*/ 	.short	(.L_7 - .L_6)
	.align		4
.L_6:
        /*0028*/ 	.word	index@(triton_poi_fused_add_mul_15)
        /*002c*/ 	.word	0x00000000
.L_7:


//--------------------- .nv.info.triton_poi_fused_add_mul_15 --------------------------
	.section	.nv.info.triton_poi_fused_add_mul_15,"",@"SHT_CUDA_INFO"
	.sectionflags	@""
	.align	4


	//----- nvinfo : EIATTR_CUDA_API_VERSION
	.align		4
        /*0000*/ 	.byte	0x04, 0x37
        /*0002*/ 	.short	(.L_9 - .L_8)
.L_8:
        /*0004*/ 	.word	0x0000007c


	//----- nvinfo : EIATTR_SW2861232_WAR
	.align		4
.L_9:
        /*0008*/ 	.byte	0x01, 0x35
	.zero		2


	//----- nvinfo : EIATTR_PARAM_CBANK
	.align		4
        /*000c*/ 	.byte	0x04, 0x0a
        /*000e*/ 	.short	(.L_11 - .L_10)
	.align		4
.L_10:
        /*0010*/ 	.word	index@(.nv.constant0.triton_poi_fused_add_mul_15)
        /*0014*/ 	.short	0x0160
        /*0016*/ 	.short	0x0050


	//----- nvinfo : EIATTR_CBANK_PARAM_SIZE
	.align		4
.L_11:
        /*0018*/ 	.byte	0x03, 0x19
        /*001a*/ 	.short	0x0050


	//----- nvinfo : EIATTR_KPARAM_INFO
	.align		4
        /*001c*/ 	.byte	0x04, 0x17
        /*001e*/ 	.short	(.L_13 - .L_12)
.L_12:
        /*0020*/ 	.word	0x00000000
        /*0024*/ 	.short	0x0009
        /*0026*/ 	.short	0x0048
        /*0028*/ 	.byte	0x00, 0xf4, 0x21, 0x00


	//----- nvinfo : EIATTR_KPARAM_INFO
	.align		4
.L_13:
        /*002c*/ 	.byte	0x04, 0x17
        /*002e*/ 	.short	(.L_15 - .L_14)
.L_14:
        /*0030*/ 	.word	0x00000000
        /*0034*/ 	.short	0x0008
        /*0036*/ 	.short	0x0040
        /*0038*/ 	.byte	0x00, 0xf0, 0x11, 0x00


	//----- nvinfo : EIATTR_KPARAM_INFO
	.align		4
.L_15:
        /*003c*/ 	.byte	0x04, 0x17
        /*003e*/ 	.short	(.L_17 - .L_16)
.L_16:
        /*0040*/ 	.word	0x00000000
        /*0044*/ 	.short	0x0007
        /*0046*/ 	.short	0x0038
        /*0048*/ 	.byte	0x00, 0xf4, 0x21, 0x00


	//----- nvinfo : EIATTR_KPARAM_INFO
	.align		4
.L_17:
        /*004c*/ 	.byte	0x04, 0x17
        /*004e*/ 	.short	(.L_19 - .L_18)
.L_18:
        /*0050*/ 	.word	0x00000000
        /*0054*/ 	.short	0x0006
        /*0056*/ 	.short	0x0030
        /*0058*/ 	.byte	0x00, 0xf4, 0x21, 0x00


	//----- nvinfo : EIATTR_KPARAM_INFO
	.align		4
.L_19:
        /*005c*/ 	.byte	0x04, 0x17
        /*005e*/ 	.short	(.L_21 - .L_20)
.L_20:
        /*0060*/ 	.word	0x00000000
        /*0064*/ 	.short	0x0005
        /*0066*/ 	.short	0x0028
        /*0068*/ 	.byte	0x00, 0xf4, 0x21, 0x00


	//----- nvinfo : EIATTR_KPARAM_INFO
	.align		4
.L_21:
        /*006c*/ 	.byte	0x04, 0x17
        /*006e*/ 	.short	(.L_23 - .L_22)
.L_22:
        /*0070*/ 	.word	0x00000000
        /*0074*/ 	.short	0x0004
        /*0076*/ 	.short	0x0020
        /*0078*/ 	.byte	0x00, 0xf4, 0x21, 0x00


	//----- nvinfo : EIATTR_KPARAM_INFO
	.align		4
.L_23:
        /*007c*/ 	.byte	0x04, 0x17
        /*007e*/ 	.short	(.L_25 - .L_24)
.L_24:
        /*0080*/ 	.word	0x00000000
        /*0084*/ 	.short	0x0003
        /*0086*/ 	.short	0x0018
        /*0088*/ 	.byte	0x00, 0xf4, 0x21, 0x00


	//----- nvinfo : EIATTR_KPARAM_INFO
	.align		4
.L_25:
        /*008c*/ 	.byte	0x04, 0x17
        /*008e*/ 	.short	(.L_27 - .L_26)
.L_26:
        /*0090*/ 	.word	0x00000000
        /*0094*/ 	.short	0x0002
        /*0096*/ 	.short	0x0010
        /*0098*/ 	.byte	0x00, 0xf4, 0x21, 0x00


	//----- nvinfo : EIATTR_KPARAM_INFO
	.align		4
.L_27:
        /*009c*/ 	.byte	0x04, 0x17
        /*009e*/ 	.short	(.L_29 - .L_28)
.L_28:
        /*00a0*/ 	.word	0x00000000
        /*00a4*/ 	.short	0x0001
        /*00a6*/ 	.short	0x0008
        /*00a8*/ 	.byte	0x00, 0xf4, 0x21, 0x00


	//----- nvinfo : EIATTR_KPARAM_INFO
	.align		4
.L_29:
        /*00ac*/ 	.byte	0x04, 0x17
        /*00ae*/ 	.short	(.L_31 - .L_30)
.L_30:
        /*00b0*/ 	.word	0x00000000
        /*00b4*/ 	.short	0x0000
        /*00b6*/ 	.short	0x0000
        /*00b8*/ 	.byte	0x00, 0xf4, 0x21, 0x00


	//----- nvinfo : EIATTR_MAXREG_COUNT
	.align		4
.L_31:
        /*00bc*/ 	.byte	0x03, 0x1b
        /*00be*/ 	.short	0x0080


	//----- nvinfo : EIATTR_EXIT_INSTR_OFFSETS
	.align		4
        /*00c0*/ 	.byte	0x04, 0x1c
        /*00c2*/ 	.short	(.L_33 - .L_32)


	//   ....[0]....
.L_32:
        /*00c4*/ 	.word	0x00000380


	//----- nvinfo : EIATTR_REQNTID
	.align		4
.L_33:
        /*00c8*/ 	.byte	0x04, 0x10
        /*00ca*/ 	.short	(.L_35 - .L_34)
.L_34:
        /*00cc*/ 	.word	0x00000200
        /*00d0*/ 	.word	0x00000001
        /*00d4*/ 	.word	0x00000001
.L_35:


//--------------------- .nv.callgraph             --------------------------
	.section	.nv.callgraph,"",@"SHT_CUDA_CALLGRAPH"
	.align	4
	.sectionentsize	8
	.align		4
        /*0000*/ 	.word	0x00000000
	.align		4
        /*0004*/ 	.word	0xffffffff
	.align		4
        /*0008*/ 	.word	0x00000000
	.align		4
        /*000c*/ 	.word	0xfffffffe
	.align		4
        /*0010*/ 	.word	0x00000000
	.align		4
        /*0014*/ 	.word	0xfffffffd
	.align		4
        /*0018*/ 	.word	0x00000000
	.align		4
        /*001c*/ 	.word	0xfffffffc


//--------------------- .nv.rel.action            --------------------------
	.section	.nv.rel.action,"",@"SHT_CUDA_RELOCINFO"
	.align	8
	.sectionentsize	8
        /*0000*/ 	.byte	0x73, 0x00, 0x00, 0x00, 0x00, 0x00, 0x00, 0x00, 0x00, 0x00, 0x00, 0x11, 0x25, 0x00, 0x05, 0x36


//--------------------- .nv.constant0.triton_poi_fused_add_mul_15 --------------------------
	.section	.nv.constant0.triton_poi_fused_add_mul_15,"a",@progbits
	.sectionflags	@""
	.align	4
.nv.constant0.triton_poi_fused_add_mul_15:
	.zero		432


//--------------------- .text.triton_poi_fused_add_mul_15 --------------------------
	.section	.text.triton_poi_fused_add_mul_15,"ax",@progbits
	.sectioninfo	@"SHI_REGISTERS=22"
	.align	128
        .global         triton_poi_fused_add_mul_15
        .type           triton_poi_fused_add_mul_15,@function
        .size           triton_poi_fused_add_mul_15,(.L_x_1 - triton_poi_fused_add_mul_15)
        .other          triton_poi_fused_add_mul_15,@"STO_CUDA_ENTRY STV_DEFAULT"
triton_poi_fused_add_mul_15:
.text.triton_poi_fused_add_mul_15:
[----:B------:R-:W-:Y:S02]  /*0000*/  IMAD.MOV.U32 R1, RZ, RZ, c[0x0][0x28] ;  /* 0x00000a00ff017624 */ /* 0x000fe400078e00ff */
[----:B------:R-:W0:Y:S01]  /*0010*/  S2R R0, SR_TID.X ;  /* 0x0000000000007919 */ /* 0x000e220000002100 */
[----:B------:R-:W-:Y:S01]  /*0020*/  MOV R17, 0x2 ;  /* 0x0000000200117802 */ /* 0x000fe20000000f00 */
[----:B------:R-:W-:Y:S02]  /*0030*/  ULDC.64 UR4, c[0x0][0x118] ;  /* 0x0000460000047ab9 */ /* 0x000fe40000000a00 */
[----:B------:R-:W1:Y:S01]  /*0040*/  S2R R3, SR_CTAID.X ;  /* 0x0000000000037919 */ /* 0x000e620000002500 */
[----:B0-----:R-:W-:-:S05]  /*0050*/  LOP3.LUT R0, R0, 0x1ff, RZ, 0xc0, !PT ;  /* 0x000001ff00007812 */ /* 0x001fca00078ec0ff */
[----:B-1----:R-:W-:-:S04]  /*0060*/  IMAD R0, R3, 0x200, R0 ;  /* 0x0000020003007824 */ /* 0x002fc800078e0200 */
[----:B------:R-:W-:-:S05]  /*0070*/  IMAD.HI R2, R0, 0x2aaaaaab, RZ ;  /* 0x2aaaaaab00027827 */ /* 0x000fca00078e02ff */
[----:B------:R-:W-:-:S04]  /*0080*/  SHF.R.U32.HI R3, RZ, 0x1f, R2 ;  /* 0x0000001fff037819 */ /* 0x000fc80000011602 */
[----:B------:R-:W-:-:S05]  /*0090*/  LEA.HI.SX32 R7, R2, R3, 0x17 ;  /* 0x0000000302077211 */ /* 0x000fca00078fbaff */
[----:B------:R-:W-:-:S04]  /*00a0*/  IMAD.WIDE R2, R7, R17, c[0x0][0x180] ;  /* 0x0000600007027625 */ /* 0x000fc800078e0211 */
[CC--:B------:R-:W-:Y:S01]  /*00b0*/  IMAD.WIDE R4, R7.reuse, R17.reuse, c[0x0][0x188] ;  /* 0x0000620007047625 */ /* 0x0c0fe200078e0211 */
[----:B------:R0:W2:Y:S04]  /*00c0*/  LDG.E.EL.U16 R15, [R2.64] ;  /* 0x00000004020f7981 */ /* 0x0000a8000c2e1500 */
[----:B------:R1:W3:Y:S01]  /*00d0*/  LDG.E.EL.U16 R16, [R4.64] ;  /* 0x0000000404107981 */ /* 0x0002e2000c2e1500 */
[----:B------:R-:W-:Y:S02]  /*00e0*/  IMAD R12, R7, -0xc00, R0 ;  /* 0xfffff400070c7824 */ /* 0x000fe400078e0200 */
[----:B------:R-:W-:Y:S02]  /*00f0*/  IMAD.MOV.U32 R19, RZ, RZ, 0x4 ;  /* 0x00000004ff137424 */ /* 0x000fe400078e00ff */
[C---:B------:R-:W-:Y:S01]  /*0100*/  IMAD.WIDE R10, R12.reuse, R17, c[0x0][0x190] ;  /* 0x000064000c0a7625 */ /* 0x040fe200078e0211 */
[----:B------:R-:W-:-:S03]  /*0110*/  IADD3 R14, R12, 0x3c00, RZ ;  /* 0x00003c000c0e7810 */ /* 0x000fc60007ffe0ff */
[----:B------:R-:W-:Y:S02]  /*0120*/  IMAD.WIDE R8, R0, R19, c[0x0][0x178] ;  /* 0x00005e0000087625 */ /* 0x000fe400078e0213 */
[----:B------:R-:W4:Y:S02]  /*0130*/  LDG.E.EL.U16 R10, [R10.64] ;  /* 0x000000040a0a7981 */ /* 0x000f24000c2e1500 */
[-C--:B------:R-:W-:Y:S02]  /*0140*/  IMAD.WIDE.U32 R6, R14, R17.reuse, c[0x0][0x170] ;  /* 0x00005c000e067625 */ /* 0x080fe400078e0011 */
[----:B------:R3:W5:Y:S02]  /*0150*/  LDG.E R8, [R8.64] ;  /* 0x0000000408087981 */ /* 0x000764000c1e1900 */
[----:B------:R-:W-:Y:S02]  /*0160*/  IMAD.WIDE R12, R12, R17, c[0x0][0x198] ;  /* 0x000066000c0c7625 */ /* 0x000fe400078e0211 */
[----:B------:R-:W4:Y:S02]  /*0170*/  LDG.E.EL.U16 R6, [R6.64] ;  /* 0x0000000406067981 */ /* 0x000f24000c2e1500 */
[----:B-1----:R-:W-:-:S02]  /*0180*/  IMAD.WIDE.U32 R4, R14, R19, c[0x0][0x168] ;  /* 0x00005a000e047625 */ /* 0x002fc400078e0013 */
[----:B------:R-:W4:Y:S02]  /*0190*/  LDG.E.EL.U16 R12, [R12.64] ;  /* 0x000000040c0c7981 */ /* 0x000f24000c2e1500 */
[----:B0-----:R-:W-:Y:S02]  /*01a0*/  IMAD.WIDE R2, R0, R17, c[0x0][0x160] ;  /* 0x0000580000027625 */ /* 0x001fe400078e0211 */
[----:B------:R0:W4:Y:S04]  /*01b0*/  LDG.E.EL R4, [R4.64] ;  /* 0x0000000404047981 */ /* 0x000128000c2e1900 */
[----:B------:R-:W4:Y:S01]  /*01c0*/  LDG.E.U16 R0, [R2.64] ;  /* 0x0000000402007981 */ /* 0x000f22000c1e1500 */
[----:B--2---:R-:W-:-:S04]  /*01d0*/  SHF.L.U32 R14, R15, 0x10, RZ ;  /* 0x000000100f0e7819 */ /* 0x004fc800000006ff */
[----:B------:R-:W-:Y:S01]  /*01e0*/  FSETP.GE.AND P0, PT, R14, RZ, PT ;  /* 0x000000ff0e00720b */ /* 0x000fe20003f06000 */
[----:B---3--:R-:W-:-:S03]  /*01f0*/  IMAD.U32 R9, R16, 0x10000, RZ ;  /* 0x0001000010097824 */ /* 0x008fc600078e00ff */
[----:B------:R-:W-:Y:S02]  /*0200*/  SEL R15, R15, RZ, !P0 ;  /* 0x000000ff0f0f7207 */ /* 0x000fe40004000000 */
[----:B------:R-:W-:Y:S02]  /*0210*/  FSETP.GTU.AND P0, PT, R9, RZ, PT ;  /* 0x000000ff0900720b */ /* 0x000fe40003f0c000 */
[----:B------:R-:W-:Y:S02]  /*0220*/  SHF.L.U32 R15, R15, 0x10, RZ ;  /* 0x000000100f0f7819 */ /* 0x000fe400000006ff */
[----:B------:R-:W-:-:S03]  /*0230*/  SEL R16, R16, RZ, P0 ;  /* 0x000000ff10107207 */ /* 0x000fc60000000000 */
[----:B------:R-:W-:Y:S02]  /*0240*/  FADD R15, RZ, -R15 ;  /* 0x8000000fff0f7221 */ /* 0x000fe40000000000 */
[----:B------:R-:W-:-:S05]  /*0250*/  IMAD.U32 R16, R16, 0x10000, RZ ;  /* 0x0001000010107824 */ /* 0x000fca00078e00ff */
[C---:B------:R-:W-:Y:S02]  /*0260*/  FSETP.GT.AND P0, PT, R15.reuse, R16, PT ;  /* 0x000000100f00720b */ /* 0x040fe40003f04000 */
[----:B------:R-:W-:-:S11]  /*0270*/  FSETP.NAN.AND P1, PT, R15, R15, PT ;  /* 0x0000000f0f00720b */ /* 0x000fd60003f28000 */
[----:B------:R-:W-:-:S05]  /*0280*/  @!P0 FSEL R15, R15, R16, P1 ;  /* 0x000000100f0f8208 */ /* 0x000fca0000800000 */
[----:B------:R-:W-:-:S05]  /*0290*/  FMUL R15, R15, 0.0078740157186985015869 ;  /* 0x3c0102040f0f7820 */ /* 0x000fca0000400000 */
[C---:B------:R-:W-:Y:S02]  /*02a0*/  FSETP.GT.AND P0, PT, R15.reuse, 9.9999997473787516356e-06, PT ;  /* 0x3727c5ac0f00780b */ /* 0x040fe40003f04000 */
[----:B------:R-:W-:Y:S02]  /*02b0*/  FSETP.NAN.AND P1, PT, R15, R15, PT ;  /* 0x0000000f0f00720b */ /* 0x000fe40003f28000 */
[----:B-----5:R-:W-:Y:S01]  /*02c0*/  I2FP.F32.S32 R8, R8 ;  /* 0x0000000800087245 */ /* 0x020fe20000201400 */
[----:B----4-:R-:W-:Y:S01]  /*02d0*/  IMAD.U32 R10, R10, 0x10000, RZ ;  /* 0x000100000a0a7824 */ /* 0x010fe200078e00ff */
[----:B0-----:R-:W-:Y:S02]  /*02e0*/  SHF.L.U32 R5, R6, 0x10, RZ ;  /* 0x0000001006057819 */ /* 0x001fe400000006ff */
[----:B------:R-:W-:-:S05]  /*02f0*/  SHF.L.U32 R7, R12, 0x10, RZ ;  /* 0x000000100c077819 */ /* 0x000fca00000006ff */
[----:B------:R-:W-:Y:S01]  /*0300*/  @!P0 FSEL R15, R15, 9.9999997473787516356e-06, P1 ;  /* 0x3727c5ac0f0f8808 */ /* 0x000fe20000800000 */
[----:B------:R-:W-:Y:S01]  /*0310*/  FADD R4, R4, R5 ;  /* 0x0000000504047221 */ /* 0x000fe20000000000 */
[----:B------:R-:W-:-:S03]  /*0320*/  SHF.L.U32 R0, R0, 0x10, RZ ;  /* 0x0000001000007819 */ /* 0x000fc600000006ff */
[----:B------:R-:W-:-:S04]  /*0330*/  FMUL R15, R8, R15 ;  /* 0x0000000f080f7220 */ /* 0x000fc80000400000 */
[----:B------:R-:W-:-:S04]  /*0340*/  FFMA R7, R10, R15, R7 ;  /* 0x0000000f0a077223 */ /* 0x000fc80000000007 */
[----:B------:R-:W-:-:S05]  /*0350*/  FFMA R0, R7, R4, R0 ;  /* 0x0000000407007223 */ /* 0x000fca0000000000 */
[----:B------:R-:W-:-:S05]  /*0360*/  F2FP.BF16.PACK_AB R0, RZ, R0 ;  /* 0x00000000ff00723e */ /* 0x000fca00000010ff */
[----:B------:R-:W-:Y:S01]  /*0370*/  STG.E.U16 [R2.64], R0 ;  /* 0x0000000002007986 */ /* 0x000fe2000c101504 */
[----:B------:R-:W-:Y:S05]  /*0380*/  EXIT ;  /* 0x000000000000794d */ /* 0x000fea0003800000 */
.L_x_0:
[----:B------:R-:W-:-:S00]  /*0390*/  BRA `(.L_x_0) ;  /* 0xfffffff000007947 */ /* 0x000fc0000383ffff */
[----:B------:R-:W-:-:S00]  /*03a0*/  NOP ;  /* 0x0000000000007918 */ /* 0x000fc00000000000 */
        /* <DEDUP_REMOVED lines=13> */
.L_x_1:
